	.headerflags	@"EF_CUDA_TEXMODE_UNIFIED EF_CUDA_64BIT_ADDRESS EF_CUDA_ACCELERATORS EF_CUDA_SM90 EF_CUDA_VIRTUAL_SM(EF_CUDA_SM90)"
	.elftype	@"ET_EXEC"


//--------------------- .nv.info                  --------------------------
	.section	.nv.info,"",@"SHT_CUDA_INFO"
	.align	4


	//----- nvinfo : EIATTR_REGCOUNT
	.align		4
        /*0000*/ 	.byte	0x04, 0x2f
        /*0002*/ 	.short	(.L_1 - .L_0)
	.align		4
.L_0:
        /*0004*/ 	.word	index@(triton_poi_fused_add_clamp_5)
        /*0008*/ 	.word	0x00000008


	//----- nvinfo : EIATTR_MIN_STACK_SIZE
	.align		4
.L_1:
        /*000c*/ 	.byte	0x04, 0x12
        /*000e*/ 	.short	(.L_3 - .L_2)
	.align		4
.L_2:
        /*0010*/ 	.word	index@(triton_poi_fused_add_clamp_5)
        /*0014*/ 	.word	0x00000000


	//----- nvinfo : EIATTR_FRAME_SIZE
	.align		4
.L_3:
        /*0018*/ 	.byte	0x04, 0x11
        /*001a*/ 	.short	(.L_5 - .L_4)
	.align		4
.L_4:
        /*001c*/ 	.word	index@(triton_poi_fused_add_clamp_5)
        /*0020*/ 	.word	0x00000000


	//----- nvinfo : EIATTR_MIN_STACK_SIZE
	.align		4
.L_5:
        /*0024*/ 	.byte	0x04, 0x12
        /*0026*/ 	.short	(.L_7 - .L_6)
	.align		4
.L_6:
        /*0028*/ 	.word	index@(triton_poi_fused_add_clamp_5)
        /*002c*/ 	.word	0x00000000
.L_7:


//--------------------- .nv.info.triton_poi_fused_add_clamp_5 --------------------------
	.section	.nv.info.triton_poi_fused_add_clamp_5,"",@"SHT_CUDA_INFO"
	.sectionflags	@""
	.align	4


	//----- nvinfo : EIATTR_CUDA_API_VERSION
	.align		4
        /*0000*/ 	.byte	0x04, 0x37
        /*0002*/ 	.short	(.L_9 - .L_8)
.L_8:
        /*0004*/ 	.word	0x0000007c


	//----- nvinfo : EIATTR_KPARAM_INFO
	.align		4
.L_9:
        /*0008*/ 	.byte	0x04, 0x17
        /*000a*/ 	.short	(.L_11 - .L_10)
.L_10:
        /*000c*/ 	.word	0x00000000
        /*0010*/ 	.short	0x0001
        /*0012*/ 	.short	0x0008
        /*0014*/ 	.byte	0x00, 0xf0, 0x11, 0x00


	//----- nvinfo : EIATTR_KPARAM_INFO
	.align		4
.L_11:
        /*0018*/ 	.byte	0x04, 0x17
        /*001a*/ 	.short	(.L_13 - .L_12)
.L_12:
        /*001c*/ 	.word	0x00000000
        /*0020*/ 	.short	0x0000
        /*0022*/ 	.short	0x0000
        /*0024*/ 	.byte	0x00, 0xf4, 0x21, 0x00


	//----- nvinfo : EIATTR_SPARSE_MMA_MASK
	.align		4
.L_13:
        /*0028*/ 	.byte	0x03, 0x50
        /*002a*/ 	.short	0x0000


	//----- nvinfo : EIATTR_MAXREG_COUNT
	.align		4
        /*002c*/ 	.byte	0x03, 0x1b
        /*002e*/ 	.short	0x00ff


	//----- nvinfo : EIATTR_EXIT_INSTR_OFFSETS
	.align		4
        /*0030*/ 	.byte	0x04, 0x1c
        /*0032*/ 	.short	(.L_15 - .L_14)


	//   ....[0]....
.L_14:
        /*0034*/ 	.word	0x00000110


	//   ....[1]....
        /*0038*/ 	.word	0x00000140


	//----- nvinfo : EIATTR_REQNTID
	.align		4
.L_15:
        /*003c*/ 	.byte	0x04, 0x10
        /*003e*/ 	.short	(.L_17 - .L_16)
.L_16:
        /*0040*/ 	.word	0x00000020
        /*0044*/ 	.word	0x00000001
        /*0048*/ 	.word	0x00000001


	//----- nvinfo : EIATTR_CBANK_PARAM_SIZE
	.align		4
.L_17:
        /*004c*/ 	.byte	0x03, 0x19
        /*004e*/ 	.short	0x000c


	//----- nvinfo : EIATTR_PARAM_CBANK
	.align		4
        /*0050*/ 	.byte	0x04, 0x0a
        /*0052*/ 	.short	(.L_19 - .L_18)
	.align		4
.L_18:
        /*0054*/ 	.word	index@(.nv.constant0.triton_poi_fused_add_clamp_5)
        /*0058*/ 	.short	0x0210
        /*005a*/ 	.short	0x000c


	//----- nvinfo : EIATTR_SW_WAR
	.align		4
.L_19:
        /*005c*/ 	.byte	0x04, 0x36
        /*005e*/ 	.short	(.L_21 - .L_20)
.L_20:
        /*0060*/ 	.word	0x00000008
.L_21:


//--------------------- .nv.callgraph             --------------------------
	.section	.nv.callgraph,"",@"SHT_CUDA_CALLGRAPH"
	.align	4
	.sectionentsize	8
	.align		4
        /*0000*/ 	.word	0x00000000
	.align		4
        /*0004*/ 	.word	0xffffffff
	.align		4
        /*0008*/ 	.word	0x00000000
	.align		4
        /*000c*/ 	.word	0xfffffffe
	.align		4
        /*0010*/ 	.word	0x00000000
	.align		4
        /*0014*/ 	.word	0xfffffffd
	.align		4
        /*0018*/ 	.word	0x00000000
	.align		4
        /*001c*/ 	.word	0xfffffffc


//--------------------- .text.triton_poi_fused_add_clamp_5 --------------------------
	.section	.text.triton_poi_fused_add_clamp_5,"ax",@progbits
	.align	128
        .global         triton_poi_fused_add_clamp_5
        .type           triton_poi_fused_add_clamp_5,@function
        .size           triton_poi_fused_add_clamp_5,(.L_x_1 - triton_poi_fused_add_clamp_5)
        .other          triton_poi_fused_add_clamp_5,@"STO_CUDA_ENTRY STV_DEFAULT"
triton_poi_fused_add_clamp_5:
.text.triton_poi_fused_add_clamp_5:
[----:B------:R-:W0:Y:S02]  /*0000*/  LDC R1, c[0x0][0x28] ;  /* 0x00000a00ff017b82 */ /* 0x000e240000000800 */
[----:B------:R-:W1:Y:S01]  /*0010*/  S2R R0, SR_TID.X ;  /* 0x0000000000007919 */ /* 0x000e620000002100 */
[----:B------:R-:W-:Y:S01]  /*0020*/  IMAD.MOV.U32 R5, RZ, RZ, 0x3f000000 ;  /* 0x3f000000ff057424 */ /* 0x000fe200078e00ff */
[----:B------:R-:W2:Y:S01]  /*0030*/  S2R R3, SR_CTAID.X ;  /* 0x0000000000037919 */ /* 0x000ea20000002500 */
[----:B-1----:R-:W-:-:S05]  /*0040*/  LOP3.LUT R0, R0, 0x1f, RZ, 0xc0, !PT ;  /* 0x0000001f00007812 */ /* 0x002fca00078ec0ff */
[----:B--2---:R-:W-:-:S05]  /*0050*/  IMAD R3, R3, 0x20, R0 ;  /* 0x0000002003037824 */ /* 0x004fca00078e0200 */
[----:B------:R-:W-:Y:S02]  /*0060*/  I2FP.F32.S32 R0, R3 ;  /* 0x0000000300007245 */ /* 0x000fe40000201400 */
[----:B------:R-:W-:-:S03]  /*0070*/  ISETP.GE.AND P0, PT, R3, 0x20, PT ;  /* 0x000000200300780c */ /* 0x000fc60003f06270 */
[----:B------:R-:W-:-:S04]  /*0080*/  FADD R0, R0, 0.5 ;  /* 0x3f00000000007421 */ /* 0x000fc80000000000 */
[----:B------:R-:W-:Y:S02]  /*0090*/  FFMA R0, R0, R5, -0.5 ;  /* 0xbf00000000007423 */ /* 0x000fe40000000005 */
[----:B------:R-:W1:Y:S03]  /*00a0*/  LDC.64 R4, c[0x0][0x210] ;  /* 0x00008400ff047b82 */ /* 0x000e660000000a00 */
[----:B------:R-:W-:-:S06]  /*00b0*/  FMNMX R0, RZ, R0, !PT ;  /* 0x00000000ff007209 */ /* 0x000fcc0007800000 */
[----:B------:R-:W2:Y:S02]  /*00c0*/  F2I.TRUNC.NTZ R0, R0 ;  /* 0x0000000000007305 */ /* 0x000ea4000020f100 */
[----:B--2---:R-:W-:Y:S01]  /*00d0*/  VIMNMX R2, R0, 0xe, PT ;  /* 0x0000000e00027848 */ /* 0x004fe20003fe0100 */
[----:B-1----:R-:W-:-:S04]  /*00e0*/  IMAD.WIDE R4, R3, 0x8, R4 ;  /* 0x0000000803047825 */ /* 0x002fc800078e0204 */
[----:B------:R-:W-:-:S05]  /*00f0*/  VIADD R2, R2, 0x1 ;  /* 0x0000000102027836 */ /* 0x000fca0000000000 */
[----:B------:R-:W-:Y:S01]  /*0100*/  SHF.R.S32.HI R3, RZ, 0x1f, R2 ;  /* 0x0000001fff037819 */ /* 0x000fe20000011402 */
[----:B------:R-:W-:Y:S06]  /*0110*/  @P0 EXIT ;  /* 0x000000000000094d */ /* 0x000fec0003800000 */
[----:B------:R-:W-:Y:S02]  /*0120*/  ULDC.64 UR4, c[0x0][0x208] ;  /* 0x0000820000047ab9 */ /* 0x000fe40000000a00 */
[----:B------:R-:W-:Y:S01]  /*0130*/  STG.E.64 desc[UR4][R4.64], R2 ;  /* 0x0000000204007986 */ /* 0x000fe2000c101b04 */
[----:B------:R-:W-:Y:S05]  /*0140*/  EXIT ;  /* 0x000000000000794d */ /* 0x000fea0003800000 */
.L_x_0:
[----:B------:R-:W-:-:S00]  /*0150*/  BRA `(.L_x_0) ;  /* 0xfffffffc00fc7947 */ /* 0x000fc0000383ffff */
[----:B------:R-:W-:-:S00]  /*0160*/  NOP ;  /* 0x0000000000007918 */ /* 0x000fc00000000000 */
        /* <DEDUP_REMOVED lines=9> */
.L_x_1:


//--------------------- .nv.constant0.triton_poi_fused_add_clamp_5 --------------------------
	.section	.nv.constant0.triton_poi_fused_add_clamp_5,"a",@progbits
	.sectionflags	@""
	.align	4
.nv.constant0.triton_poi_fused_add_clamp_5:
	.zero		540
